//
// Generated by NVIDIA NVVM Compiler
//
// Compiler Build ID: CL-36424714
// Cuda compilation tools, release 13.0, V13.0.88
// Based on NVVM 20.0.0
//

.version 9.0
.target sm_100
.address_size 64

	// .globl	_Z25pandaIntIntSorterComputeAiPKiPii
// _ZZ24gpmrIntIntSorterComputeCPKiS0_PiiE2b0 has been demoted

.visible .entry _Z25pandaIntIntSorterComputeAiPKiPii(
	.param .u32 _Z25pandaIntIntSorterComputeAiPKiPii_param_0,
	.param .u64 .ptr .align 1 _Z25pandaIntIntSorterComputeAiPKiPii_param_1,
	.param .u64 .ptr .align 1 _Z25pandaIntIntSorterComputeAiPKiPii_param_2,
	.param .u32 _Z25pandaIntIntSorterComputeAiPKiPii_param_3
)
{
	.reg .pred 	%p<3>;
	.reg .b32 	%r<12>;
	.reg .b64 	%rd<11>;

	ld.param.u32 	%r2, [_Z25pandaIntIntSorterComputeAiPKiPii_param_0];
	ld.param.u64 	%rd2, [_Z25pandaIntIntSorterComputeAiPKiPii_param_1];
	ld.param.u64 	%rd3, [_Z25pandaIntIntSorterComputeAiPKiPii_param_2];
	cvta.to.global.u64 	%rd1, %rd3;
	mov.u32 	%r3, %ctaid.x;
	add.s32 	%r4, %r2, %r3;
	mov.u32 	%r5, %ntid.x;
	mov.u32 	%r6, %tid.x;
	mad.lo.s32 	%r1, %r4, %r5, %r6;
	setp.ne.s32 	%p1, %r1, 0;
	@%p1 bra 	$L__BB0_2;
	mov.b32 	%r11, 1;
	st.global.u32 	[%rd1], %r11;
	bra.uni 	$L__BB0_5;
$L__BB0_2:
	cvta.to.global.u64 	%rd4, %rd2;
	mul.wide.s32 	%rd5, %r1, 4;
	add.s64 	%rd6, %rd4, %rd5;
	ld.global.u32 	%r7, [%rd6];
	ld.global.u32 	%r8, [%rd6+-4];
	setp.eq.s32 	%p2, %r7, %r8;
	@%p2 bra 	$L__BB0_4;
	add.s64 	%rd8, %rd1, %rd5;
	mov.b32 	%r9, 1;
	st.global.u32 	[%rd8], %r9;
	bra.uni 	$L__BB0_5;
$L__BB0_4:
	add.s64 	%rd10, %rd1, %rd5;
	mov.b32 	%r10, 0;
	st.global.u32 	[%rd10], %r10;
$L__BB0_5:
	ret;

}
	// .globl	_Z24gpmrIntIntSorterComputeCPKiS0_Pii
.visible .entry _Z24gpmrIntIntSorterComputeCPKiS0_Pii(
	.param .u64 .ptr .align 1 _Z24gpmrIntIntSorterComputeCPKiS0_Pii_param_0,
	.param .u64 .ptr .align 1 _Z24gpmrIntIntSorterComputeCPKiS0_Pii_param_1,
	.param .u64 .ptr .align 1 _Z24gpmrIntIntSorterComputeCPKiS0_Pii_param_2,
	.param .u32 _Z24gpmrIntIntSorterComputeCPKiS0_Pii_param_3
)
{
	.reg .pred 	%p<5>;
	.reg .b32 	%r<16>;
	.reg .b64 	%rd<13>;
	// demoted variable
	.shared .align 4 .u32 _ZZ24gpmrIntIntSorterComputeCPKiS0_PiiE2b0;
	ld.param.u64 	%rd4, [_Z24gpmrIntIntSorterComputeCPKiS0_Pii_param_0];
	ld.param.u64 	%rd6, [_Z24gpmrIntIntSorterComputeCPKiS0_Pii_param_1];
	ld.param.u64 	%rd5, [_Z24gpmrIntIntSorterComputeCPKiS0_Pii_param_2];
	ld.param.u32 	%r8, [_Z24gpmrIntIntSorterComputeCPKiS0_Pii_param_3];
	cvta.to.global.u64 	%rd1, %rd6;
	mov.u32 	%r1, %tid.x;
	setp.ne.s32 	%p1, %r1, 0;
	@%p1 bra 	$L__BB1_2;
	ld.global.u32 	%r9, [%rd1];
	st.shared.u32 	[_ZZ24gpmrIntIntSorterComputeCPKiS0_PiiE2b0], %r9;
$L__BB1_2:
	bar.sync 	0;
	mov.u32 	%r10, %ctaid.x;
	mov.u32 	%r2, %ntid.x;
	mad.lo.s32 	%r15, %r10, %r2, %r1;
	setp.ge.s32 	%p2, %r15, %r8;
	@%p2 bra 	$L__BB1_7;
	ld.shared.u32 	%r4, [_ZZ24gpmrIntIntSorterComputeCPKiS0_PiiE2b0];
	mov.u32 	%r11, %nctaid.x;
	mul.lo.s32 	%r5, %r11, %r2;
	cvta.to.global.u64 	%rd2, %rd4;
	cvta.to.global.u64 	%rd3, %rd5;
$L__BB1_4:
	mul.wide.s32 	%rd7, %r15, 4;
	add.s64 	%rd8, %rd2, %rd7;
	ld.global.u32 	%r12, [%rd8];
	setp.eq.s32 	%p3, %r12, 0;
	@%p3 bra 	$L__BB1_6;
	add.s64 	%rd10, %rd1, %rd7;
	ld.global.u32 	%r13, [%rd10];
	sub.s32 	%r14, %r4, %r13;
	mul.wide.s32 	%rd11, %r14, 4;
	add.s64 	%rd12, %rd3, %rd11;
	st.global.u32 	[%rd12], %r15;
$L__BB1_6:
	add.s32 	%r15, %r15, %r5;
	setp.lt.s32 	%p4, %r15, %r8;
	@%p4 bra 	$L__BB1_4;
$L__BB1_7:
	ret;

}
	// .globl	_Z24gpmrIntIntSorterComputeDiPKiPiii
.visible .entry _Z24gpmrIntIntSorterComputeDiPKiPiii(
	.param .u32 _Z24gpmrIntIntSorterComputeDiPKiPiii_param_0,
	.param .u64 .ptr .align 1 _Z24gpmrIntIntSorterComputeDiPKiPiii_param_1,
	.param .u64 .ptr .align 1 _Z24gpmrIntIntSorterComputeDiPKiPiii_param_2,
	.param .u32 _Z24gpmrIntIntSorterComputeDiPKiPiii_param_3,
	.param .u32 _Z24gpmrIntIntSorterComputeDiPKiPiii_param_4
)
{
	.reg .pred 	%p<2>;
	.reg .b32 	%r<15>;
	.reg .b64 	%rd<9>;

	ld.param.u32 	%r5, [_Z24gpmrIntIntSorterComputeDiPKiPiii_param_0];
	ld.param.u64 	%rd3, [_Z24gpmrIntIntSorterComputeDiPKiPiii_param_1];
	ld.param.u64 	%rd2, [_Z24gpmrIntIntSorterComputeDiPKiPiii_param_2];
	ld.param.u32 	%r6, [_Z24gpmrIntIntSorterComputeDiPKiPiii_param_3];
	ld.param.u32 	%r14, [_Z24gpmrIntIntSorterComputeDiPKiPiii_param_4];
	cvta.to.global.u64 	%rd4, %rd3;
	mov.u32 	%r7, %ctaid.x;
	add.s32 	%r8, %r5, %r7;
	mov.u32 	%r9, %ntid.x;
	mov.u32 	%r10, %tid.x;
	mad.lo.s32 	%r1, %r8, %r9, %r10;
	add.s32 	%r11, %r6, -1;
	setp.eq.s32 	%p1, %r1, %r11;
	mul.wide.s32 	%rd5, %r1, 4;
	add.s64 	%rd1, %rd4, %rd5;
	@%p1 bra 	$L__BB2_2;
	ld.global.u32 	%r14, [%rd1+4];
$L__BB2_2:
	cvta.to.global.u64 	%rd6, %rd2;
	ld.global.u32 	%r12, [%rd1];
	sub.s32 	%r13, %r14, %r12;
	add.s64 	%rd8, %rd6, %rd5;
	st.global.u32 	[%rd8], %r13;
	ret;

}
	// .globl	_Z38gpmrIntIntSorterSetCompactedKeysKerneliPKiS0_Pii
.visible .entry _Z38gpmrIntIntSorterSetCompactedKeysKerneliPKiS0_Pii(
	.param .u32 _Z38gpmrIntIntSorterSetCompactedKeysKerneliPKiS0_Pii_param_0,
	.param .u64 .ptr .align 1 _Z38gpmrIntIntSorterSetCompactedKeysKerneliPKiS0_Pii_param_1,
	.param .u64 .ptr .align 1 _Z38gpmrIntIntSorterSetCompactedKeysKerneliPKiS0_Pii_param_2,
	.param .u64 .ptr .align 1 _Z38gpmrIntIntSorterSetCompactedKeysKerneliPKiS0_Pii_param_3,
	.param .u32 _Z38gpmrIntIntSorterSetCompactedKeysKerneliPKiS0_Pii_param_4
)
{
	.reg .pred 	%p<2>;
	.reg .b32 	%r<10>;
	.reg .b64 	%rd<12>;

	ld.param.u32 	%r2, [_Z38gpmrIntIntSorterSetCompactedKeysKerneliPKiS0_Pii_param_0];
	ld.param.u64 	%rd1, [_Z38gpmrIntIntSorterSetCompactedKeysKerneliPKiS0_Pii_param_1];
	ld.param.u64 	%rd2, [_Z38gpmrIntIntSorterSetCompactedKeysKerneliPKiS0_Pii_param_2];
	ld.param.u64 	%rd3, [_Z38gpmrIntIntSorterSetCompactedKeysKerneliPKiS0_Pii_param_3];
	ld.param.u32 	%r3, [_Z38gpmrIntIntSorterSetCompactedKeysKerneliPKiS0_Pii_param_4];
	mov.u32 	%r4, %ctaid.x;
	add.s32 	%r5, %r2, %r4;
	mov.u32 	%r6, %ntid.x;
	mov.u32 	%r7, %tid.x;
	mad.lo.s32 	%r1, %r5, %r6, %r7;
	setp.ge.s32 	%p1, %r1, %r3;
	@%p1 bra 	$L__BB3_2;
	cvta.to.global.u64 	%rd4, %rd2;
	cvta.to.global.u64 	%rd5, %rd1;
	cvta.to.global.u64 	%rd6, %rd3;
	mul.wide.s32 	%rd7, %r1, 4;
	add.s64 	%rd8, %rd4, %rd7;
	ld.global.u32 	%r8, [%rd8];
	mul.wide.s32 	%rd9, %r8, 4;
	add.s64 	%rd10, %rd5, %rd9;
	ld.global.u32 	%r9, [%rd10];
	add.s64 	%rd11, %rd6, %rd7;
	st.global.u32 	[%rd11], %r9;
$L__BB3_2:
	ret;

}


// ===== COMPILED SASS (sm_100) =====

	.target	sm_100

	.elftype	@"ET_EXEC"


//--------------------- .note.nv.tkinfo           --------------------------
	.section	.note.nv.tkinfo,"",@"SHT_NOTE"
	.sectionflags	@"SHF_NOTE_NV_TKINFO"
	.tkinfo
        /*0018*/ 	.word	0x00000002
        /*0030*/ 	.string	""
        /*0030*/ 	.string	"ptxas"
        /*0030*/ 	.string	"Cuda compilation tools, release 13.0, V13.0.88"
        /*0030*/ 	.string	"Build cuda_13.0.r13.0/compiler.36424714_0"
        /*0030*/ 	.string	"-arch sm_100 -m 64 "



//--------------------- .note.nv.cuinfo           --------------------------
	.section	.note.nv.cuinfo,"",@"SHT_NOTE"
	.sectionflags	@"SHF_NOTE_NV_CUINFO"
        /*0018*/ 	.short	0x0002
        /*001a*/ 	.short	0x0064
        /*001c*/ 	.short	0x0082
	.zero		2


//--------------------- .nv.info                  --------------------------
	.section	.nv.info,"",@"SHT_CUDA_INFO"
	.align	4


	//----- nvinfo : EIATTR_REGCOUNT
	.align		4
        /*0000*/ 	.byte	0x04, 0x2f
        /*0002*/ 	.short	(.L_1 - .L_0)
	.align		4
.L_0:
        /*0004*/ 	.word	index@(_Z25pandaIntIntSorterComputeAiPKiPii)
        /*0008*/ 	.word	0x0000000c


	//----- nvinfo : EIATTR_FRAME_SIZE
	.align		4
.L_1:
        /*000c*/ 	.byte	0x04, 0x11
        /*000e*/ 	.short	(.L_3 - .L_2)
	.align		4
.L_2:
        /*0010*/ 	.word	index@(_Z25pandaIntIntSorterComputeAiPKiPii)
        /*0014*/ 	.word	0x00000000


	//----- nvinfo : EIATTR_REGCOUNT
	.align		4
.L_3:
        /*0018*/ 	.byte	0x04, 0x2f
        /*001a*/ 	.short	(.L_5 - .L_4)
	.align		4
.L_4:
        /*001c*/ 	.word	index@(_Z24gpmrIntIntSorterComputeCPKiS0_Pii)
        /*0020*/ 	.word	0x00000012


	//----- nvinfo : EIATTR_FRAME_SIZE
	.align		4
.L_5:
        /*0024*/ 	.byte	0x04, 0x11
        /*0026*/ 	.short	(.L_7 - .L_6)
	.align		4
.L_6:
        /*0028*/ 	.word	index@(_Z24gpmrIntIntSorterComputeCPKiS0_Pii)
        /*002c*/ 	.word	0x00000000


	//----- nvinfo : EIATTR_REGCOUNT
	.align		4
.L_7:
        /*0030*/ 	.byte	0x04, 0x2f
        /*0032*/ 	.short	(.L_9 - .L_8)
	.align		4
.L_8:
        /*0034*/ 	.word	index@(_Z24gpmrIntIntSorterComputeDiPKiPiii)
        /*0038*/ 	.word	0x0000000c


	//----- nvinfo : EIATTR_FRAME_SIZE
	.align		4
.L_9:
        /*003c*/ 	.byte	0x04, 0x11
        /*003e*/ 	.short	(.L_11 - .L_10)
	.align		4
.L_10:
        /*0040*/ 	.word	index@(_Z24gpmrIntIntSorterComputeDiPKiPiii)
        /*0044*/ 	.word	0x00000000


	//----- nvinfo : EIATTR_REGCOUNT
	.align		4
.L_11:
        /*0048*/ 	.byte	0x04, 0x2f
        /*004a*/ 	.short	(.L_13 - .L_12)
	.align		4
.L_12:
        /*004c*/ 	.word	index@(_Z38gpmrIntIntSorterSetCompactedKeysKerneliPKiS0_Pii)
        /*0050*/ 	.word	0x0000000c


	//----- nvinfo : EIATTR_FRAME_SIZE
	.align		4
.L_13:
        /*0054*/ 	.byte	0x04, 0x11
        /*0056*/ 	.short	(.L_15 - .L_14)
	.align		4
.L_14:
        /*0058*/ 	.word	index@(_Z38gpmrIntIntSorterSetCompactedKeysKerneliPKiS0_Pii)
        /*005c*/ 	.word	0x00000000


	//----- nvinfo : EIATTR_MIN_STACK_SIZE
	.align		4
.L_15:
        /*0060*/ 	.byte	0x04, 0x12
        /*0062*/ 	.short	(.L_17 - .L_16)
	.align		4
.L_16:
        /*0064*/ 	.word	index@(_Z38gpmrIntIntSorterSetCompactedKeysKerneliPKiS0_Pii)
        /*0068*/ 	.word	0x00000000


	//----- nvinfo : EIATTR_MIN_STACK_SIZE
	.align		4
.L_17:
        /*006c*/ 	.byte	0x04, 0x12
        /*006e*/ 	.short	(.L_19 - .L_18)
	.align		4
.L_18:
        /*0070*/ 	.word	index@(_Z24gpmrIntIntSorterComputeDiPKiPiii)
        /*0074*/ 	.word	0x00000000


	//----- nvinfo : EIATTR_MIN_STACK_SIZE
	.align		4
.L_19:
        /*0078*/ 	.byte	0x04, 0x12
        /*007a*/ 	.short	(.L_21 - .L_20)
	.align		4
.L_20:
        /*007c*/ 	.word	index@(_Z24gpmrIntIntSorterComputeCPKiS0_Pii)
        /*0080*/ 	.word	0x00000000


	//----- nvinfo : EIATTR_MIN_STACK_SIZE
	.align		4
.L_21:
        /*0084*/ 	.byte	0x04, 0x12
        /*0086*/ 	.short	(.L_23 - .L_22)
	.align		4
.L_22:
        /*0088*/ 	.word	index@(_Z25pandaIntIntSorterComputeAiPKiPii)
        /*008c*/ 	.word	0x00000000
.L_23:


//--------------------- .nv.compat                --------------------------
	.section	.nv.compat,"",@"SHT_CUDA_COMPAT_INFO"
	.align	4
        /*0000*/ 	.byte	0x02, 0x09, 0x00, 0x00, 0x02, 0x02, 0x01, 0x00, 0x02, 0x05, 0x05, 0x00, 0x03, 0x07, 0x01, 0x01
        /*0010*/ 	.byte	0x02, 0x03, 0x00, 0x00, 0x02, 0x06, 0x01, 0x00, 0x04, 0x0b, 0x08, 0x00, 0x09, 0x00, 0x00, 0x00
        /*0020*/ 	.byte	0x00, 0x00, 0x00, 0x00


//--------------------- .nv.info._Z38gpmrIntIntSorterSetCompactedKeysKerneliPKiS0_Pii --------------------------
	.section	.nv.info._Z38gpmrIntIntSorterSetCompactedKeysKerneliPKiS0_Pii,"",@"SHT_CUDA_INFO"
	.sectionflags	@""
	.align	4


	//----- nvinfo : EIATTR_CUDA_API_VERSION
	.align		4
        /*0000*/ 	.byte	0x04, 0x37
        /*0002*/ 	.short	(.L_25 - .L_24)
.L_24:
        /*0004*/ 	.word	0x00000082


	//----- nvinfo : EIATTR_KPARAM_INFO
	.align		4
.L_25:
        /*0008*/ 	.byte	0x04, 0x17
        /*000a*/ 	.short	(.L_27 - .L_26)
.L_26:
        /*000c*/ 	.word	0x00000000
        /*0010*/ 	.short	0x0004
        /*0012*/ 	.short	0x0020
        /*0014*/ 	.byte	0x00, 0xf0, 0x11, 0x00


	//----- nvinfo : EIATTR_KPARAM_INFO
	.align		4
.L_27:
        /*0018*/ 	.byte	0x04, 0x17
        /*001a*/ 	.short	(.L_29 - .L_28)
.L_28:
        /*001c*/ 	.word	0x00000000
        /*0020*/ 	.short	0x0003
        /*0022*/ 	.short	0x0018
        /*0024*/ 	.byte	0x00, 0xf5, 0x21, 0x00


	//----- nvinfo : EIATTR_KPARAM_INFO
	.align		4
.L_29:
        /*0028*/ 	.byte	0x04, 0x17
        /*002a*/ 	.short	(.L_31 - .L_30)
.L_30:
        /*002c*/ 	.word	0x00000000
        /*0030*/ 	.short	0x0002
        /*0032*/ 	.short	0x0010
        /*0034*/ 	.byte	0x00, 0xf5, 0x21, 0x00


	//----- nvinfo : EIATTR_KPARAM_INFO
	.align		4
.L_31:
        /*0038*/ 	.byte	0x04, 0x17
        /*003a*/ 	.short	(.L_33 - .L_32)
.L_32:
        /*003c*/ 	.word	0x00000000
        /*0040*/ 	.short	0x0001
        /*0042*/ 	.short	0x0008
        /*0044*/ 	.byte	0x00, 0xf5, 0x21, 0x00


	//----- nvinfo : EIATTR_KPARAM_INFO
	.align		4
.L_33:
        /*0048*/ 	.byte	0x04, 0x17
        /*004a*/ 	.short	(.L_35 - .L_34)
.L_34:
        /*004c*/ 	.word	0x00000000
        /*0050*/ 	.short	0x0000
        /*0052*/ 	.short	0x0000
        /*0054*/ 	.byte	0x00, 0xf0, 0x11, 0x00


	//----- nvinfo : EIATTR_SPARSE_MMA_MASK
	.align		4
.L_35:
        /*0058*/ 	.byte	0x03, 0x50
        /*005a*/ 	.short	0x0000


	//----- nvinfo : EIATTR_MAXREG_COUNT
	.align		4
        /*005c*/ 	.byte	0x03, 0x1b
        /*005e*/ 	.short	0x00ff


	//----- nvinfo : EIATTR_MERCURY_ISA_VERSION
	.align		4
        /*0060*/ 	.byte	0x03, 0x5f
        /*0062*/ 	.short	0x0101


	//----- nvinfo : EIATTR_VRC_CTA_INIT_COUNT
	.align		4
        /*0064*/ 	.byte	0x02, 0x4a
	.zero		1
	.zero		1


	//----- nvinfo : EIATTR_EXIT_INSTR_OFFSETS
	.align		4
        /*0068*/ 	.byte	0x04, 0x1c
        /*006a*/ 	.short	(.L_37 - .L_36)


	//   ....[0]....
.L_36:
        /*006c*/ 	.word	0x00000090


	//   ....[1]....
        /*0070*/ 	.word	0x00000140


	//----- nvinfo : EIATTR_CBANK_PARAM_SIZE
	.align		4
.L_37:
        /*0074*/ 	.byte	0x03, 0x19
        /*0076*/ 	.short	0x0024


	//----- nvinfo : EIATTR_PARAM_CBANK
	.align		4
        /*0078*/ 	.byte	0x04, 0x0a
        /*007a*/ 	.short	(.L_39 - .L_38)
	.align		4
.L_38:
        /*007c*/ 	.word	index@(.nv.constant0._Z38gpmrIntIntSorterSetCompactedKeysKerneliPKiS0_Pii)
        /*0080*/ 	.short	0x0380
        /*0082*/ 	.short	0x0024


	//----- nvinfo : EIATTR_SW_WAR
	.align		4
.L_39:
        /*0084*/ 	.byte	0x04, 0x36
        /*0086*/ 	.short	(.L_41 - .L_40)
.L_40:
        /*0088*/ 	.word	0x00000008
.L_41:


//--------------------- .nv.info._Z24gpmrIntIntSorterComputeDiPKiPiii --------------------------
	.section	.nv.info._Z24gpmrIntIntSorterComputeDiPKiPiii,"",@"SHT_CUDA_INFO"
	.sectionflags	@""
	.align	4


	//----- nvinfo : EIATTR_CUDA_API_VERSION
	.align		4
        /*0000*/ 	.byte	0x04, 0x37
        /*0002*/ 	.short	(.L_43 - .L_42)
.L_42:
        /*0004*/ 	.word	0x00000082


	//----- nvinfo : EIATTR_KPARAM_INFO
	.align		4
.L_43:
        /*0008*/ 	.byte	0x04, 0x17
        /*000a*/ 	.short	(.L_45 - .L_44)
.L_44:
        /*000c*/ 	.word	0x00000000
        /*0010*/ 	.short	0x0004
        /*0012*/ 	.short	0x001c
        /*0014*/ 	.byte	0x00, 0xf0, 0x11, 0x00


	//----- nvinfo : EIATTR_KPARAM_INFO
	.align		4
.L_45:
        /*0018*/ 	.byte	0x04, 0x17
        /*001a*/ 	.short	(.L_47 - .L_46)
.L_46:
        /*001c*/ 	.word	0x00000000
        /*0020*/ 	.short	0x0003
        /*0022*/ 	.short	0x0018
        /*0024*/ 	.byte	0x00, 0xf0, 0x11, 0x00


	//----- nvinfo : EIATTR_KPARAM_INFO
	.align		4
.L_47:
        /*0028*/ 	.byte	0x04, 0x17
        /*002a*/ 	.short	(.L_49 - .L_48)
.L_48:
        /*002c*/ 	.word	0x00000000
        /*0030*/ 	.short	0x0002
        /*0032*/ 	.short	0x0010
        /*0034*/ 	.byte	0x00, 0xf5, 0x21, 0x00


	//----- nvinfo : EIATTR_KPARAM_INFO
	.align		4
.L_49:
        /*0038*/ 	.byte	0x04, 0x17
        /*003a*/ 	.short	(.L_51 - .L_50)
.L_50:
        /*003c*/ 	.word	0x00000000
        /*0040*/ 	.short	0x0001
        /*0042*/ 	.short	0x0008
        /*0044*/ 	.byte	0x00, 0xf5, 0x21, 0x00


	//----- nvinfo : EIATTR_KPARAM_INFO
	.align		4
.L_51:
        /*0048*/ 	.byte	0x04, 0x17
        /*004a*/ 	.short	(.L_53 - .L_52)
.L_52:
        /*004c*/ 	.word	0x00000000
        /*0050*/ 	.short	0x0000
        /*0052*/ 	.short	0x0000
        /*0054*/ 	.byte	0x00, 0xf0, 0x11, 0x00


	//----- nvinfo : EIATTR_SPARSE_MMA_MASK
	.align		4
.L_53:
        /*0058*/ 	.byte	0x03, 0x50
        /*005a*/ 	.short	0x0000


	//----- nvinfo : EIATTR_MAXREG_COUNT
	.align		4
        /*005c*/ 	.byte	0x03, 0x1b
        /*005e*/ 	.short	0x00ff


	//----- nvinfo : EIATTR_MERCURY_ISA_VERSION
	.align		4
        /*0060*/ 	.byte	0x03, 0x5f
        /*0062*/ 	.short	0x0101


	//----- nvinfo : EIATTR_VRC_CTA_INIT_COUNT
	.align		4
        /*0064*/ 	.byte	0x02, 0x4a
	.zero		1
	.zero		1


	//----- nvinfo : EIATTR_EXIT_INSTR_OFFSETS
	.align		4
        /*0068*/ 	.byte	0x04, 0x1c
        /*006a*/ 	.short	(.L_55 - .L_54)


	//   ....[0]....
.L_54:
        /*006c*/ 	.word	0x00000150


	//----- nvinfo : EIATTR_CBANK_PARAM_SIZE
	.align		4
.L_55:
        /*0070*/ 	.byte	0x03, 0x19
        /*0072*/ 	.short	0x0020


	//----- nvinfo : EIATTR_PARAM_CBANK
	.align		4
        /*0074*/ 	.byte	0x04, 0x0a
        /*0076*/ 	.short	(.L_57 - .L_56)
	.align		4
.L_56:
        /*0078*/ 	.word	index@(.nv.constant0._Z24gpmrIntIntSorterComputeDiPKiPiii)
        /*007c*/ 	.short	0x0380
        /*007e*/ 	.short	0x0020


	//----- nvinfo : EIATTR_SW_WAR
	.align		4
.L_57:
        /*0080*/ 	.byte	0x04, 0x36
        /*0082*/ 	.short	(.L_59 - .L_58)
.L_58:
        /*0084*/ 	.word	0x00000008
.L_59:


//--------------------- .nv.info._Z24gpmrIntIntSorterComputeCPKiS0_Pii --------------------------
	.section	.nv.info._Z24gpmrIntIntSorterComputeCPKiS0_Pii,"",@"SHT_CUDA_INFO"
	.sectionflags	@""
	.align	4


	//----- nvinfo : EIATTR_CUDA_API_VERSION
	.align		4
        /*0000*/ 	.byte	0x04, 0x37
        /*0002*/ 	.short	(.L_61 - .L_60)
.L_60:
        /*0004*/ 	.word	0x00000082


	//----- nvinfo : EIATTR_KPARAM_INFO
	.align		4
.L_61:
        /*0008*/ 	.byte	0x04, 0x17
        /*000a*/ 	.short	(.L_63 - .L_62)
.L_62:
        /*000c*/ 	.word	0x00000000
        /*0010*/ 	.short	0x0003
        /*0012*/ 	.short	0x0018
        /*0014*/ 	.byte	0x00, 0xf0, 0x11, 0x00


	//----- nvinfo : EIATTR_KPARAM_INFO
	.align		4
.L_63:
        /*0018*/ 	.byte	0x04, 0x17
        /*001a*/ 	.short	(.L_65 - .L_64)
.L_64:
        /*001c*/ 	.word	0x00000000
        /*0020*/ 	.short	0x0002
        /*0022*/ 	.short	0x0010
        /*0024*/ 	.byte	0x00, 0xf5, 0x21, 0x00


	//----- nvinfo : EIATTR_KPARAM_INFO
	.align		4
.L_65:
        /*0028*/ 	.byte	0x04, 0x17
        /*002a*/ 	.short	(.L_67 - .L_66)
.L_66:
        /*002c*/ 	.word	0x00000000
        /*0030*/ 	.short	0x0001
        /*0032*/ 	.short	0x0008
        /*0034*/ 	.byte	0x00, 0xf5, 0x21, 0x00


	//----- nvinfo : EIATTR_KPARAM_INFO
	.align		4
.L_67:
        /*0038*/ 	.byte	0x04, 0x17
        /*003a*/ 	.short	(.L_69 - .L_68)
.L_68:
        /*003c*/ 	.word	0x00000000
        /*0040*/ 	.short	0x0000
        /*0042*/ 	.short	0x0000
        /*0044*/ 	.byte	0x00, 0xf5, 0x21, 0x00


	//----- nvinfo : EIATTR_SPARSE_MMA_MASK
	.align		4
.L_69:
        /*0048*/ 	.byte	0x03, 0x50
        /*004a*/ 	.short	0x0000


	//----- nvinfo : EIATTR_MAXREG_COUNT
	.align		4
        /*004c*/ 	.byte	0x03, 0x1b
        /*004e*/ 	.short	0x00ff


	//----- nvinfo : EIATTR_NUM_BARRIERS
	.align		4
        /*0050*/ 	.byte	0x02, 0x4c
        /*0052*/ 	.byte	0x01
	.zero		1


	//----- nvinfo : EIATTR_MERCURY_ISA_VERSION
	.align		4
        /*0054*/ 	.byte	0x03, 0x5f
        /*0056*/ 	.short	0x0101


	//----- nvinfo : EIATTR_VRC_CTA_INIT_COUNT
	.align		4
        /*0058*/ 	.byte	0x02, 0x4a
	.zero		1
	.zero		1


	//----- nvinfo : EIATTR_EXIT_INSTR_OFFSETS
	.align		4
        /*005c*/ 	.byte	0x04, 0x1c
        /*005e*/ 	.short	(.L_71 - .L_70)


	//   ....[0]....
.L_70:
        /*0060*/ 	.word	0x00000100


	//   ....[1]....
        /*0064*/ 	.word	0x000002a0


	//----- nvinfo : EIATTR_CRS_STACK_SIZE
	.align		4
.L_71:
        /*0068*/ 	.byte	0x04, 0x1e
        /*006a*/ 	.short	(.L_73 - .L_72)
.L_72:
        /*006c*/ 	.word	0x00000000


	//----- nvinfo : EIATTR_CBANK_PARAM_SIZE
	.align		4
.L_73:
        /*0070*/ 	.byte	0x03, 0x19
        /*0072*/ 	.short	0x001c


	//----- nvinfo : EIATTR_PARAM_CBANK
	.align		4
        /*0074*/ 	.byte	0x04, 0x0a
        /*0076*/ 	.short	(.L_75 - .L_74)
	.align		4
.L_74:
        /*0078*/ 	.word	index@(.nv.constant0._Z24gpmrIntIntSorterComputeCPKiS0_Pii)
        /*007c*/ 	.short	0x0380
        /*007e*/ 	.short	0x001c


	//----- nvinfo : EIATTR_SW_WAR
	.align		4
.L_75:
        /*0080*/ 	.byte	0x04, 0x36
        /*0082*/ 	.short	(.L_77 - .L_76)
.L_76:
        /*0084*/ 	.word	0x00000008
.L_77:


//--------------------- .nv.info._Z25pandaIntIntSorterComputeAiPKiPii --------------------------
	.section	.nv.info._Z25pandaIntIntSorterComputeAiPKiPii,"",@"SHT_CUDA_INFO"
	.sectionflags	@""
	.align	4


	//----- nvinfo : EIATTR_CUDA_API_VERSION
	.align		4
        /*0000*/ 	.byte	0x04, 0x37
        /*0002*/ 	.short	(.L_79 - .L_78)
.L_78:
        /*0004*/ 	.word	0x00000082


	//----- nvinfo : EIATTR_KPARAM_INFO
	.align		4
.L_79:
        /*0008*/ 	.byte	0x04, 0x17
        /*000a*/ 	.short	(.L_81 - .L_80)
.L_80:
        /*000c*/ 	.word	0x00000000
        /*0010*/ 	.short	0x0003
        /*0012*/ 	.short	0x0018
        /*0014*/ 	.byte	0x00, 0xf0, 0x11, 0x00


	//----- nvinfo : EIATTR_KPARAM_INFO
	.align		4
.L_81:
        /*0018*/ 	.byte	0x04, 0x17
        /*001a*/ 	.short	(.L_83 - .L_82)
.L_82:
        /*001c*/ 	.word	0x00000000
        /*0020*/ 	.short	0x0002
        /*0022*/ 	.short	0x0010
        /*0024*/ 	.byte	0x00, 0xf5, 0x21, 0x00


	//----- nvinfo : EIATTR_KPARAM_INFO
	.align		4
.L_83:
        /*0028*/ 	.byte	0x04, 0x17
        /*002a*/ 	.short	(.L_85 - .L_84)
.L_84:
        /*002c*/ 	.word	0x00000000
        /*0030*/ 	.short	0x0001
        /*0032*/ 	.short	0x0008
        /*0034*/ 	.byte	0x00, 0xf5, 0x21, 0x00


	//----- nvinfo : EIATTR_KPARAM_INFO
	.align		4
.L_85:
        /*0038*/ 	.byte	0x04, 0x17
        /*003a*/ 	.short	(.L_87 - .L_86)
.L_86:
        /*003c*/ 	.word	0x00000000
        /*0040*/ 	.short	0x0000
        /*0042*/ 	.short	0x0000
        /*0044*/ 	.byte	0x00, 0xf0, 0x11, 0x00


	//----- nvinfo : EIATTR_SPARSE_MMA_MASK
	.align		4
.L_87:
        /*0048*/ 	.byte	0x03, 0x50
        /*004a*/ 	.short	0x0000


	//----- nvinfo : EIATTR_MAXREG_COUNT
	.align		4
        /*004c*/ 	.byte	0x03, 0x1b
        /*004e*/ 	.short	0x00ff


	//----- nvinfo : EIATTR_MERCURY_ISA_VERSION
	.align		4
        /*0050*/ 	.byte	0x03, 0x5f
        /*0052*/ 	.short	0x0101


	//----- nvinfo : EIATTR_VRC_CTA_INIT_COUNT
	.align		4
        /*0054*/ 	.byte	0x02, 0x4a
	.zero		1
	.zero		1


	//----- nvinfo : EIATTR_EXIT_INSTR_OFFSETS
	.align		4
        /*0058*/ 	.byte	0x04, 0x1c
        /*005a*/ 	.short	(.L_89 - .L_88)


	//   ....[0]....
.L_88:
        /*005c*/ 	.word	0x000000c0


	//   ....[1]....
        /*0060*/ 	.word	0x00000160


	//   ....[2]....
        /*0064*/ 	.word	0x000001a0


	//----- nvinfo : EIATTR_CBANK_PARAM_SIZE
	.align		4
.L_89:
        /*0068*/ 	.byte	0x03, 0x19
        /*006a*/ 	.short	0x001c


	//----- nvinfo : EIATTR_PARAM_CBANK
	.align		4
        /*006c*/ 	.byte	0x04, 0x0a
        /*006e*/ 	.short	(.L_91 - .L_90)
	.align		4
.L_90:
        /*0070*/ 	.word	index@(.nv.constant0._Z25pandaIntIntSorterComputeAiPKiPii)
        /*0074*/ 	.short	0x0380
        /*0076*/ 	.short	0x001c


	//----- nvinfo : EIATTR_SW_WAR
	.align		4
.L_91:
        /*0078*/ 	.byte	0x04, 0x36
        /*007a*/ 	.short	(.L_93 - .L_92)
.L_92:
        /*007c*/ 	.word	0x00000008
.L_93:


//--------------------- .nv.callgraph             --------------------------
	.section	.nv.callgraph,"",@"SHT_CUDA_CALLGRAPH"
	.align	4
	.sectionentsize	8
	.align		4
        /*0000*/ 	.word	0x00000000
	.align		4
        /*0004*/ 	.word	0xffffffff
	.align		4
        /*0008*/ 	.word	0x00000000
	.align		4
        /*000c*/ 	.word	0xfffffffe
	.align		4
        /*0010*/ 	.word	0x00000000
	.align		4
        /*0014*/ 	.word	0xfffffffd
	.align		4
        /*0018*/ 	.word	0x00000000
	.align		4
        /*001c*/ 	.word	0xfffffffc


//--------------------- .text._Z38gpmrIntIntSorterSetCompactedKeysKerneliPKiS0_Pii --------------------------
	.section	.text._Z38gpmrIntIntSorterSetCompactedKeysKerneliPKiS0_Pii,"ax",@progbits
	.align	128
        .global         _Z38gpmrIntIntSorterSetCompactedKeysKerneliPKiS0_Pii
        .type           _Z38gpmrIntIntSorterSetCompactedKeysKerneliPKiS0_Pii,@function
        .size           _Z38gpmrIntIntSorterSetCompactedKeysKerneliPKiS0_Pii,(.L_x_7 - _Z38gpmrIntIntSorterSetCompactedKeysKerneliPKiS0_Pii)
        .other          _Z38gpmrIntIntSorterSetCompactedKeysKerneliPKiS0_Pii,@"STO_CUDA_ENTRY STV_DEFAULT"
_Z38gpmrIntIntSorterSetCompactedKeysKerneliPKiS0_Pii:
.text._Z38gpmrIntIntSorterSetCompactedKeysKerneliPKiS0_Pii:
[----:B------:R-:W-:Y:S01]  /*0000*/  LDC R1, c[0x0][0x37c] ;  /* 0x0000df00ff017b82 */ /* 0x000fe20000000800 */
[----:B------:R-:W0:Y:S07]  /*0010*/  S2R R0, SR_TID.X ;  /* 0x0000000000007919 */ /* 0x000e2e0000002100 */
[----:B------:R-:W1:Y:S01]  /*0020*/  S2UR UR4, SR_CTAID.X ;  /* 0x00000000000479c3 */ /* 0x000e620000002500 */
[----:B------:R-:W1:Y:S01]  /*0030*/  LDCU UR5, c[0x0][0x380] ;  /* 0x00007000ff0577ac */ /* 0x000e620008000800 */
[----:B------:R-:W2:Y:S06]  /*0040*/  LDCU UR6, c[0x0][0x3a0] ;  /* 0x00007400ff0677ac */ /* 0x000eac0008000800 */
[----:B------:R-:W0:Y:S01]  /*0050*/  LDC R9, c[0x0][0x360] ;  /* 0x0000d800ff097b82 */ /* 0x000e220000000800 */
[----:B-1----:R-:W-:-:S06]  /*0060*/  UIADD3 UR4, UPT, UPT, UR4, UR5, URZ ;  /* 0x0000000504047290 */ /* 0x002fcc000fffe0ff */
[----:B0-----:R-:W-:-:S05]  /*0070*/  IMAD R9, R9, UR4, R0 ;  /* 0x0000000409097c24 */ /* 0x001fca000f8e0200 */
[----:B--2---:R-:W-:-:S13]  /*0080*/  ISETP.GE.AND P0, PT, R9, UR6, PT ;  /* 0x0000000609007c0c */ /* 0x004fda000bf06270 */
[----:B------:R-:W-:Y:S05]  /*0090*/  @P0 EXIT ;  /* 0x000000000000094d */ /* 0x000fea0003800000 */
[----:B------:R-:W0:Y:S01]  /*00a0*/  LDC.64 R2, c[0x0][0x390] ;  /* 0x0000e400ff027b82 */ /* 0x000e220000000a00 */
[----:B------:R-:W1:Y:S07]  /*00b0*/  LDCU.64 UR4, c[0x0][0x358] ;  /* 0x00006b00ff0477ac */ /* 0x000e6e0008000a00 */
[----:B------:R-:W2:Y:S08]  /*00c0*/  LDC.64 R4, c[0x0][0x388] ;  /* 0x0000e200ff047b82 */ /* 0x000eb00000000a00 */
[----:B------:R-:W3:Y:S01]  /*00d0*/  LDC.64 R6, c[0x0][0x398] ;  /* 0x0000e600ff067b82 */ /* 0x000ee20000000a00 */
[----:B0-----:R-:W-:-:S06]  /*00e0*/  IMAD.WIDE R2, R9, 0x4, R2 ;  /* 0x0000000409027825 */ /* 0x001fcc00078e0202 */
[----:B-1----:R-:W2:Y:S02]  /*00f0*/  LDG.E R3, desc[UR4][R2.64] ;  /* 0x0000000402037981 */ /* 0x002ea4000c1e1900 */
[----:B--2---:R-:W-:-:S06]  /*0100*/  IMAD.WIDE R4, R3, 0x4, R4 ;  /* 0x0000000403047825 */ /* 0x004fcc00078e0204 */
[----:B------:R-:W2:Y:S01]  /*0110*/  LDG.E R5, desc[UR4][R4.64] ;  /* 0x0000000404057981 */ /* 0x000ea2000c1e1900 */
[----:B---3--:R-:W-:-:S05]  /*0120*/  IMAD.WIDE R6, R9, 0x4, R6 ;  /* 0x0000000409067825 */ /* 0x008fca00078e0206 */
[----:B--2---:R-:W-:Y:S01]  /*0130*/  STG.E desc[UR4][R6.64], R5 ;  /* 0x0000000506007986 */ /* 0x004fe2000c101904 */
[----:B------:R-:W-:Y:S05]  /*0140*/  EXIT ;  /* 0x000000000000794d */ /* 0x000fea0003800000 */
.L_x_0:
[----:B------:R-:W-:-:S00]  /*0150*/  BRA `(.L_x_0) ;  /* 0xfffffffc00fc7947 */ /* 0x000fc0000383ffff */
[----:B------:R-:W-:-:S00]  /*0160*/  NOP ;  /* 0x0000000000007918 */ /* 0x000fc00000000000 */
        /* <DEDUP_REMOVED lines=9> */
.L_x_7:


//--------------------- .text._Z24gpmrIntIntSorterComputeDiPKiPiii --------------------------
	.section	.text._Z24gpmrIntIntSorterComputeDiPKiPiii,"ax",@progbits
	.align	128
        .global         _Z24gpmrIntIntSorterComputeDiPKiPiii
        .type           _Z24gpmrIntIntSorterComputeDiPKiPiii,@function
        .size           _Z24gpmrIntIntSorterComputeDiPKiPiii,(.L_x_8 - _Z24gpmrIntIntSorterComputeDiPKiPiii)
        .other          _Z24gpmrIntIntSorterComputeDiPKiPiii,@"STO_CUDA_ENTRY STV_DEFAULT"
_Z24gpmrIntIntSorterComputeDiPKiPiii:
.text._Z24gpmrIntIntSorterComputeDiPKiPiii:
[----:B------:R-:W-:Y:S01]  /*0000*/  LDC R1, c[0x0][0x37c] ;  /* 0x0000df00ff017b82 */ /* 0x000fe20000000800 */
[----:B------:R-:W0:Y:S07]  /*0010*/  S2R R0, SR_TID.X ;  /* 0x0000000000007919 */ /* 0x000e2e0000002100 */
[----:B------:R-:W1:Y:S01]  /*0020*/  S2UR UR4, SR_CTAID.X ;  /* 0x00000000000479c3 */ /* 0x000e620000002500 */
[----:B------:R-:W1:Y:S01]  /*0030*/  LDCU UR5, c[0x0][0x380] ;  /* 0x00007000ff0577ac */ /* 0x000e620008000800 */
[----:B------:R-:W2:Y:S06]  /*0040*/  LDCU UR6, c[0x0][0x398] ;  /* 0x00007300ff0677ac */ /* 0x000eac0008000800 */
[----:B------:R-:W0:Y:S01]  /*0050*/  LDC R7, c[0x0][0x360] ;  /* 0x0000d800ff077b82 */ /* 0x000e220000000800 */
[----:B------:R-:W3:Y:S07]  /*0060*/  LDCU UR8, c[0x0][0x39c] ;  /* 0x00007380ff0877ac */ /* 0x000eee0008000800 */
[----:B------:R-:W4:Y:S01]  /*0070*/  LDC.64 R2, c[0x0][0x388] ;  /* 0x0000e200ff027b82 */ /* 0x000f220000000a00 */
[----:B-1----:R-:W-:-:S07]  /*0080*/  UIADD3 UR4, UPT, UPT, UR4, UR5, URZ ;  /* 0x0000000504047290 */ /* 0x002fce000fffe0ff */
[----:B------:R-:W1:Y:S01]  /*0090*/  LDC.64 R4, c[0x0][0x390] ;  /* 0x0000e400ff047b82 */ /* 0x000e620000000a00 */
[----:B--2---:R-:W-:Y:S01]  /*00a0*/  UIADD3 UR5, UPT, UPT, UR6, -0x1, URZ ;  /* 0xffffffff06057890 */ /* 0x004fe2000fffe0ff */
[----:B------:R-:W2:Y:S01]  /*00b0*/  LDCU.64 UR6, c[0x0][0x358] ;  /* 0x00006b00ff0677ac */ /* 0x000ea20008000a00 */
[----:B0-----:R-:W-:Y:S01]  /*00c0*/  IMAD R7, R7, UR4, R0 ;  /* 0x0000000407077c24 */ /* 0x001fe2000f8e0200 */
[----:B---3--:R-:W-:-:S04]  /*00d0*/  MOV R0, UR8 ;  /* 0x0000000800007c02 */ /* 0x008fc80008000f00 */
[C---:B------:R-:W-:Y:S01]  /*00e0*/  ISETP.NE.AND P0, PT, R7.reuse, UR5, PT ;  /* 0x0000000507007c0c */ /* 0x040fe2000bf05270 */
[----:B----4-:R-:W-:-:S05]  /*00f0*/  IMAD.WIDE R2, R7, 0x4, R2 ;  /* 0x0000000407027825 */ /* 0x010fca00078e0202 */
[----:B--2---:R-:W2:Y:S07]  /*0100*/  LDG.E R9, desc[UR6][R2.64] ;  /* 0x0000000602097981 */ /* 0x004eae000c1e1900 */
[----:B------:R-:W2:Y:S01]  /*0110*/  @P0 LDG.E R0, desc[UR6][R2.64+0x4] ;  /* 0x0000040602000981 */ /* 0x000ea2000c1e1900 */
[----:B-1----:R-:W-:Y:S01]  /*0120*/  IMAD.WIDE R4, R7, 0x4, R4 ;  /* 0x0000000407047825 */ /* 0x002fe200078e0204 */
[----:B--2---:R-:W-:-:S05]  /*0130*/  IADD3 R9, PT, PT, -R9, R0, RZ ;  /* 0x0000000009097210 */ /* 0x004fca0007ffe1ff */
[----:B------:R-:W-:Y:S01]  /*0140*/  STG.E desc[UR6][R4.64], R9 ;  /* 0x0000000904007986 */ /* 0x000fe2000c101906 */
[----:B------:R-:W-:Y:S05]  /*0150*/  EXIT ;  /* 0x000000000000794d */ /* 0x000fea0003800000 */
.L_x_1:
        /* <DEDUP_REMOVED lines=10> */
.L_x_8:


//--------------------- .text._Z24gpmrIntIntSorterComputeCPKiS0_Pii --------------------------
	.section	.text._Z24gpmrIntIntSorterComputeCPKiS0_Pii,"ax",@progbits
	.align	128
        .global         _Z24gpmrIntIntSorterComputeCPKiS0_Pii
        .type           _Z24gpmrIntIntSorterComputeCPKiS0_Pii,@function
        .size           _Z24gpmrIntIntSorterComputeCPKiS0_Pii,(.L_x_9 - _Z24gpmrIntIntSorterComputeCPKiS0_Pii)
        .other          _Z24gpmrIntIntSorterComputeCPKiS0_Pii,@"STO_CUDA_ENTRY STV_DEFAULT"
_Z24gpmrIntIntSorterComputeCPKiS0_Pii:
.text._Z24gpmrIntIntSorterComputeCPKiS0_Pii:
[----:B------:R-:W-:Y:S01]  /*0000*/  LDC R1, c[0x0][0x37c] ;  /* 0x0000df00ff017b82 */ /* 0x000fe20000000800 */
[----:B------:R-:W0:Y:S01]  /*0010*/  S2R R4, SR_TID.X ;  /* 0x0000000000047919 */ /* 0x000e220000002100 */
[----:B------:R-:W1:Y:S06]  /*0020*/  LDCU.64 UR6, c[0x0][0x358] ;  /* 0x00006b00ff0677ac */ /* 0x000e6c0008000a00 */
[----:B------:R-:W2:Y:S01]  /*0030*/  S2UR UR4, SR_CTAID.X ;  /* 0x00000000000479c3 */ /* 0x000ea20000002500 */
[----:B------:R-:W3:Y:S01]  /*0040*/  LDCU UR5, c[0x0][0x398] ;  /* 0x00007300ff0577ac */ /* 0x000ee20008000800 */
[----:B0-----:R-:W-:-:S13]  /*0050*/  ISETP.NE.AND P0, PT, R4, RZ, PT ;  /* 0x000000ff0400720c */ /* 0x001fda0003f05270 */
[----:B------:R-:W1:Y:S02]  /*0060*/  @!P0 LDC.64 R2, c[0x0][0x388] ;  /* 0x0000e200ff028b82 */ /* 0x000e640000000a00 */
[----:B-1----:R-:W4:Y:S06]  /*0070*/  @!P0 LDG.E R2, desc[UR6][R2.64] ;  /* 0x0000000602028981 */ /* 0x002f2c000c1e1900 */
[----:B------:R-:W2:Y:S01]  /*0080*/  LDC R15, c[0x0][0x360] ;  /* 0x0000d800ff0f7b82 */ /* 0x000ea20000000800 */
[----:B------:R-:W-:Y:S01]  /*0090*/  @!P0 MOV R0, 0x400 ;  /* 0x0000040000008802 */ /* 0x000fe20000000f00 */
[----:B------:R-:W0:Y:S01]  /*00a0*/  @!P0 S2R R5, SR_CgaCtaId ;  /* 0x0000000000058919 */ /* 0x000e220000008800 */
[----:B--2---:R-:W-:-:S05]  /*00b0*/  IMAD R4, R15, UR4, R4 ;  /* 0x000000040f047c24 */ /* 0x004fca000f8e0204 */
[----:B---3--:R-:W-:Y:S02]  /*00c0*/  ISETP.GE.AND P1, PT, R4, UR5, PT ;  /* 0x0000000504007c0c */ /* 0x008fe4000bf26270 */
[----:B0-----:R-:W-:-:S05]  /*00d0*/  @!P0 LEA R5, R5, R0, 0x18 ;  /* 0x0000000005058211 */ /* 0x001fca00078ec0ff */
[----:B----4-:R0:W-:Y:S01]  /*00e0*/  @!P0 STS [R5], R2 ;  /* 0x0000000205008388 */ /* 0x0101e20000000800 */
[----:B------:R-:W-:Y:S06]  /*00f0*/  BAR.SYNC.DEFER_BLOCKING 0x0 ;  /* 0x0000000000007b1d */ /* 0x000fec0000010000 */
[----:B------:R-:W-:Y:S05]  /*0100*/  @P1 EXIT ;  /* 0x000000000000194d */ /* 0x000fea0003800000 */
[----:B------:R-:W1:Y:S01]  /*0110*/  S2UR UR5, SR_CgaCtaId ;  /* 0x00000000000579c3 */ /* 0x000e620000008800 */
[----:B------:R-:W-:Y:S01]  /*0120*/  UMOV UR4, 0x400 ;  /* 0x0000040000047882 */ /* 0x000fe20000000000 */
[----:B------:R-:W-:-:S06]  /*0130*/  IMAD.MOV.U32 R13, RZ, RZ, R4 ;  /* 0x000000ffff0d7224 */ /* 0x000fcc00078e0004 */
[----:B------:R-:W2:Y:S08]  /*0140*/  LDC.64 R6, c[0x0][0x380] ;  /* 0x0000e000ff067b82 */ /* 0x000eb00000000a00 */
[----:B------:R-:W3:Y:S01]  /*0150*/  LDC.64 R8, c[0x0][0x388] ;  /* 0x0000e200ff087b82 */ /* 0x000ee20000000a00 */
[----:B-1----:R-:W-:-:S07]  /*0160*/  ULEA UR4, UR5, UR4, 0x18 ;  /* 0x0000000405047291 */ /* 0x002fce000f8ec0ff */
[----:B------:R-:W1:Y:S01]  /*0170*/  LDC.64 R10, c[0x0][0x390] ;  /* 0x0000e400ff0a7b82 */ /* 0x000e620000000a00 */
[----:B------:R-:W4:Y:S01]  /*0180*/  LDCU UR5, c[0x0][0x398] ;  /* 0x00007300ff0577ac */ /* 0x000f220008000800 */
[----:B------:R-:W0:Y:S02]  /*0190*/  LDS R0, [UR4] ;  /* 0x00000004ff007984 */ /* 0x000e240008000800 */
[----:B------:R-:W5:Y:S02]  /*01a0*/  LDCU UR4, c[0x0][0x370] ;  /* 0x00006e00ff0477ac */ /* 0x000f640008000800 */
[----:B----45:R-:W-:-:S07]  /*01b0*/  IMAD R12, R15, UR4, RZ ;  /* 0x000000040f0c7c24 */ /* 0x030fce000f8e02ff */
.L_x_4:
[----:B0-2---:R-:W-:-:S06]  /*01c0*/  IMAD.WIDE R2, R13, 0x4, R6 ;  /* 0x000000040d027825 */ /* 0x005fcc00078e0206 */
[----:B------:R-:W2:Y:S01]  /*01d0*/  LDG.E R2, desc[UR6][R2.64] ;  /* 0x0000000602027981 */ /* 0x000ea2000c1e1900 */
[----:B------:R-:W-:Y:S01]  /*01e0*/  BSSY.RECONVERGENT B0, `(.L_x_2) ;  /* 0x0000008000007945 */ /* 0x000fe20003800200 */
[----:B--2---:R-:W-:-:S13]  /*01f0*/  ISETP.NE.AND P0, PT, R2, RZ, PT ;  /* 0x000000ff0200720c */ /* 0x004fda0003f05270 */
[----:B------:R-:W-:Y:S05]  /*0200*/  @!P0 BRA `(.L_x_3) ;  /* 0x0000000000148947 */ /* 0x000fea0003800000 */
[----:B---3--:R-:W-:-:S06]  /*0210*/  IMAD.WIDE R2, R13, 0x4, R8 ;  /* 0x000000040d027825 */ /* 0x008fcc00078e0208 */
[----:B------:R-:W2:Y:S02]  /*0220*/  LDG.E R3, desc[UR6][R2.64] ;  /* 0x0000000602037981 */ /* 0x000ea4000c1e1900 */
[----:B--2---:R-:W-:-:S05]  /*0230*/  IADD3 R5, PT, PT, R0, -R3, RZ ;  /* 0x8000000300057210 */ /* 0x004fca0007ffe0ff */
[----:B-1----:R-:W-:-:S05]  /*0240*/  IMAD.WIDE R4, R5, 0x4, R10 ;  /* 0x0000000405047825 */ /* 0x002fca00078e020a */
[----:B------:R0:W-:Y:S02]  /*0250*/  STG.E desc[UR6][R4.64], R13 ;  /* 0x0000000d04007986 */ /* 0x0001e4000c101906 */
.L_x_3:
[----:B------:R-:W-:Y:S05]  /*0260*/  BSYNC.RECONVERGENT B0 ;  /* 0x0000000000007941 */ /* 0x000fea0003800200 */
.L_x_2:
[----:B0-----:R-:W-:-:S05]  /*0270*/  IMAD.IADD R13, R12, 0x1, R13 ;  /* 0x000000010c0d7824 */ /* 0x001fca00078e020d */
[----:B------:R-:W-:-:S13]  /*0280*/  ISETP.GE.AND P0, PT, R13, UR5, PT ;  /* 0x000000050d007c0c */ /* 0x000fda000bf06270 */
[----:B------:R-:W-:Y:S05]  /*0290*/  @!P0 BRA `(.L_x_4) ;  /* 0xfffffffc00c88947 */ /* 0x000fea000383ffff */
[----:B------:R-:W-:Y:S05]  /*02a0*/  EXIT ;  /* 0x000000000000794d */ /* 0x000fea0003800000 */
.L_x_5:
        /* <DEDUP_REMOVED lines=13> */
.L_x_9:


//--------------------- .text._Z25pandaIntIntSorterComputeAiPKiPii --------------------------
	.section	.text._Z25pandaIntIntSorterComputeAiPKiPii,"ax",@progbits
	.align	128
        .global         _Z25pandaIntIntSorterComputeAiPKiPii
        .type           _Z25pandaIntIntSorterComputeAiPKiPii,@function
        .size           _Z25pandaIntIntSorterComputeAiPKiPii,(.L_x_10 - _Z25pandaIntIntSorterComputeAiPKiPii)
        .other          _Z25pandaIntIntSorterComputeAiPKiPii,@"STO_CUDA_ENTRY STV_DEFAULT"
_Z25pandaIntIntSorterComputeAiPKiPii:
.text._Z25pandaIntIntSorterComputeAiPKiPii:
[----:B------:R-:W-:Y:S01]  /*0000*/  LDC R1, c[0x0][0x37c] ;  /* 0x0000df00ff017b82 */ /* 0x000fe20000000800 */
[----:B------:R-:W0:Y:S07]  /*0010*/  S2R R0, SR_TID.X ;  /* 0x0000000000007919 */ /* 0x000e2e0000002100 */
[----:B------:R-:W1:Y:S01]  /*0020*/  S2UR UR4, SR_CTAID.X ;  /* 0x00000000000479c3 */ /* 0x000e620000002500 */
[----:B------:R-:W1:Y:S07]  /*0030*/  LDCU UR5, c[0x0][0x380] ;  /* 0x00007000ff0577ac */ /* 0x000e6e0008000800 */
[----:B------:R-:W0:Y:S01]  /*0040*/  LDC R7, c[0x0][0x360] ;  /* 0x0000d800ff077b82 */ /* 0x000e220000000800 */
[----:B-1----:R-:W-:-:S06]  /*0050*/  UIADD3 UR4, UPT, UPT, UR4, UR5, URZ ;  /* 0x0000000504047290 */ /* 0x002fcc000fffe0ff */
[----:B0-----:R-:W-:-:S05]  /*0060*/  IMAD R7, R7, UR4, R0 ;  /* 0x0000000407077c24 */ /* 0x001fca000f8e0200 */
[----:B------:R-:W0:Y:S01]  /*0070*/  LDCU.64 UR4, c[0x0][0x358] ;  /* 0x00006b00ff0477ac */ /* 0x000e220008000a00 */
[----:B------:R-:W-:-:S13]  /*0080*/  ISETP.NE.AND P0, PT, R7, RZ, PT ;  /* 0x000000ff0700720c */ /* 0x000fda0003f05270 */
[----:B------:R-:W0:Y:S01]  /*0090*/  @!P0 LDC.64 R2, c[0x0][0x390] ;  /* 0x0000e400ff028b82 */ /* 0x000e220000000a00 */
[----:B------:R-:W-:-:S05]  /*00a0*/  @!P0 MOV R5, 0x1 ;  /* 0x0000000100058802 */ /* 0x000fca0000000f00 */
[----:B0-----:R0:W-:Y:S01]  /*00b0*/  @!P0 STG.E desc[UR4][R2.64], R5 ;  /* 0x0000000502008986 */ /* 0x0011e2000c101904 */
[----:B------:R-:W-:Y:S05]  /*00c0*/  @!P0 EXIT ;  /* 0x000000000000894d */ /* 0x000fea0003800000 */
[----:B0-----:R-:W0:Y:S02]  /*00d0*/  LDC.64 R2, c[0x0][0x388] ;  /* 0x0000e200ff027b82 */ /* 0x001e240000000a00 */
[----:B0-----:R-:W-:-:S05]  /*00e0*/  IMAD.WIDE R2, R7, 0x4, R2 ;  /* 0x0000000407027825 */ /* 0x001fca00078e0202 */
[----:B------:R-:W2:Y:S04]  /*00f0*/  LDG.E R0, desc[UR4][R2.64] ;  /* 0x0000000402007981 */ /* 0x000ea8000c1e1900 */
[----:B------:R-:W2:Y:S02]  /*0100*/  LDG.E R5, desc[UR4][R2.64+-0x4] ;  /* 0xfffffc0402057981 */ /* 0x000ea4000c1e1900 */
[----:B--2---:R-:W-:-:S13]  /*0110*/  ISETP.NE.AND P0, PT, R0, R5, PT ;  /* 0x000000050000720c */ /* 0x004fda0003f05270 */
[----:B------:R-:W0:Y:S01]  /*0120*/  @P0 LDC.64 R4, c[0x0][0x390] ;  /* 0x0000e400ff040b82 */ /* 0x000e220000000a00 */
[----:B------:R-:W-:Y:S01]  /*0130*/  @P0 MOV R9, 0x1 ;  /* 0x0000000100090802 */ /* 0x000fe20000000f00 */
[----:B0-----:R-:W-:-:S05]  /*0140*/  @P0 IMAD.WIDE R4, R7, 0x4, R4 ;  /* 0x0000000407040825 */ /* 0x001fca00078e0204 */
[----:B------:R0:W-:Y:S01]  /*0150*/  @P0 STG.E desc[UR4][R4.64], R9 ;  /* 0x0000000904000986 */ /* 0x0001e2000c101904 */
[----:B------:R-:W-:Y:S05]  /*0160*/  @P0 EXIT ;  /* 0x000000000000094d */ /* 0x000fea0003800000 */
[----:B------:R-:W1:Y:S02]  /*0170*/  LDC.64 R2, c[0x0][0x390] ;  /* 0x0000e400ff027b82 */ /* 0x000e640000000a00 */
[----:B-1----:R-:W-:-:S05]  /*0180*/  IMAD.WIDE R2, R7, 0x4, R2 ;  /* 0x0000000407027825 */ /* 0x002fca00078e0202 */
[----:B------:R-:W-:Y:S01]  /*0190*/  STG.E desc[UR4][R2.64], RZ ;  /* 0x000000ff02007986 */ /* 0x000fe2000c101904 */
[----:B------:R-:W-:Y:S05]  /*01a0*/  EXIT ;  /* 0x000000000000794d */ /* 0x000fea0003800000 */
.L_x_6:
        /* <DEDUP_REMOVED lines=13> */
.L_x_10:


//--------------------- .nv.shared.reserved.0     --------------------------
	.section	.nv.shared.reserved.0,"aw",@nobits
	.weak		__nv_reservedSMEM_offset_0_alias
	.size		__nv_reservedSMEM_offset_0_alias, 0, 64
	.other		__nv_reservedSMEM_offset_0_alias,@"STO_CUDA_RESERVED_SHARED STV_DEFAULT"
__nv_reservedSMEM_offset_0_alias:
	.zero		0
	.zero		64


//--------------------- .nv.shared._Z24gpmrIntIntSorterComputeCPKiS0_Pii --------------------------
	.section	.nv.shared._Z24gpmrIntIntSorterComputeCPKiS0_Pii,"aw",@nobits
	.sectionflags	@""
	.align	4
.nv.shared._Z24gpmrIntIntSorterComputeCPKiS0_Pii:
	.zero		1028


//--------------------- .nv.constant0._Z38gpmrIntIntSorterSetCompactedKeysKerneliPKiS0_Pii --------------------------
	.section	.nv.constant0._Z38gpmrIntIntSorterSetCompactedKeysKerneliPKiS0_Pii,"a",@progbits
	.sectionflags	@""
	.align	4
.nv.constant0._Z38gpmrIntIntSorterSetCompactedKeysKerneliPKiS0_Pii:
	.zero		932


//--------------------- .nv.constant0._Z24gpmrIntIntSorterComputeDiPKiPiii --------------------------
	.section	.nv.constant0._Z24gpmrIntIntSorterComputeDiPKiPiii,"a",@progbits
	.sectionflags	@""
	.align	4
.nv.constant0._Z24gpmrIntIntSorterComputeDiPKiPiii:
	.zero		928


//--------------------- .nv.constant0._Z24gpmrIntIntSorterComputeCPKiS0_Pii --------------------------
	.section	.nv.constant0._Z24gpmrIntIntSorterComputeCPKiS0_Pii,"a",@progbits
	.sectionflags	@""
	.align	4
.nv.constant0._Z24gpmrIntIntSorterComputeCPKiS0_Pii:
	.zero		924


//--------------------- .nv.constant0._Z25pandaIntIntSorterComputeAiPKiPii --------------------------
	.section	.nv.constant0._Z25pandaIntIntSorterComputeAiPKiPii,"a",@progbits
	.sectionflags	@""
	.align	4
.nv.constant0._Z25pandaIntIntSorterComputeAiPKiPii:
	.zero		924


//--------------------- SYMBOLS --------------------------

	.type		.nv.reservedSmem.offset0,@object
	.size		.nv.reservedSmem.offset0,0x4
	.type		.nv.reservedSmem.cap,@object
	.size		.nv.reservedSmem.cap,0x4
